	.headerflags	@"EF_CUDA_TEXMODE_UNIFIED EF_CUDA_64BIT_ADDRESS EF_CUDA_ACCELERATORS EF_CUDA_SM90 EF_CUDA_VIRTUAL_SM(EF_CUDA_SM90)"
	.elftype	@"ET_EXEC"


//--------------------- .nv.info                  --------------------------
	.section	.nv.info,"",@"SHT_CUDA_INFO"
	.align	4


	//----- nvinfo : EIATTR_REGCOUNT
	.align		4
        /*0000*/ 	.byte	0x04, 0x2f
        /*0002*/ 	.short	(.L_3 - .L_2)
	.align		4
.L_2:
        /*0004*/ 	.word	index@(triton_poi_fused__native_batch_norm_legit_no_training_add_relu_15)
        /*0008*/ 	.word	0x00000020


	//----- nvinfo : EIATTR_MIN_STACK_SIZE
	.align		4
.L_3:
        /*000c*/ 	.byte	0x04, 0x12
        /*000e*/ 	.short	(.L_5 - .L_4)
	.align		4
.L_4:
        /*0010*/ 	.word	index@(triton_poi_fused__native_batch_norm_legit_no_training_add_relu_15)
        /*0014*/ 	.word	0x00000000


	//----- nvinfo : EIATTR_FRAME_SIZE
	.align		4
.L_5:
        /*0018*/ 	.byte	0x04, 0x11
        /*001a*/ 	.short	(.L_7 - .L_6)
	.align		4
.L_6:
        /*001c*/ 	.word	index@(triton_poi_fused__native_batch_norm_legit_no_training_add_relu_15)
        /*0020*/ 	.word	0x00000000


	//----- nvinfo : EIATTR_MIN_STACK_SIZE
	.align		4
.L_7:
        /*0024*/ 	.byte	0x04, 0x12
        /*0026*/ 	.short	(.L_9 - .L_8)
	.align		4
.L_8:
        /*0028*/ 	.word	index@(triton_poi_fused__native_batch_norm_legit_no_training_add_relu_15)
        /*002c*/ 	.word	0x00000000
.L_9:


//--------------------- .nv.info.triton_poi_fused__native_batch_norm_legit_no_training_add_relu_15 --------------------------
	.section	.nv.info.triton_poi_fused__native_batch_norm_legit_no_training_add_relu_15,"",@"SHT_CUDA_INFO"
	.sectionflags	@""
	.align	4


	//----- nvinfo : EIATTR_CUDA_API_VERSION
	.align		4
        /*0000*/ 	.byte	0x04, 0x37
        /*0002*/ 	.short	(.L_11 - .L_10)
.L_10:
        /*0004*/ 	.word	0x0000007c


	//----- nvinfo : EIATTR_KPARAM_INFO
	.align		4
.L_11:
        /*0008*/ 	.byte	0x04, 0x17
        /*000a*/ 	.short	(.L_13 - .L_12)
.L_12:
        /*000c*/ 	.word	0x00000000
        /*0010*/ 	.short	0x000b
        /*0012*/ 	.short	0x0058
        /*0014*/ 	.byte	0x00, 0xf0, 0x11, 0x00


	//----- nvinfo : EIATTR_KPARAM_INFO
	.align		4
.L_13:
        /*0018*/ 	.byte	0x04, 0x17
        /*001a*/ 	.short	(.L_15 - .L_14)
.L_14:
        /*001c*/ 	.word	0x00000000
        /*0020*/ 	.short	0x000a
        /*0022*/ 	.short	0x0050
        /*0024*/ 	.byte	0x00, 0xf4, 0x21, 0x00


	//----- nvinfo : EIATTR_KPARAM_INFO
	.align		4
.L_15:
        /*0028*/ 	.byte	0x04, 0x17
        /*002a*/ 	.short	(.L_17 - .L_16)
.L_16:
        /*002c*/ 	.word	0x00000000
        /*0030*/ 	.short	0x0009
        /*0032*/ 	.short	0x0048
        /*0034*/ 	.byte	0x00, 0xf4, 0x21, 0x00


	//----- nvinfo : EIATTR_KPARAM_INFO
	.align		4
.L_17:
        /*0038*/ 	.byte	0x04, 0x17
        /*003a*/ 	.short	(.L_19 - .L_18)
.L_18:
        /*003c*/ 	.word	0x00000000
        /*0040*/ 	.short	0x0008
        /*0042*/ 	.short	0x0040
        /*0044*/ 	.byte	0x00, 0xf4, 0x21, 0x00


	//----- nvinfo : EIATTR_KPARAM_INFO
	.align		4
.L_19:
        /*0048*/ 	.byte	0x04, 0x17
        /*004a*/ 	.short	(.L_21 - .L_20)
.L_20:
        /*004c*/ 	.word	0x00000000
        /*0050*/ 	.short	0x0007
        /*0052*/ 	.short	0x0038
        /*0054*/ 	.byte	0x00, 0xf4, 0x21, 0x00


	//----- nvinfo : EIATTR_KPARAM_INFO
	.align		4
.L_21:
        /*0058*/ 	.byte	0x04, 0x17
        /*005a*/ 	.short	(.L_23 - .L_22)
.L_22:
        /*005c*/ 	.word	0x00000000
        /*0060*/ 	.short	0x0006
        /*0062*/ 	.short	0x0030
        /*0064*/ 	.byte	0x00, 0xf4, 0x21, 0x00


	//----- nvinfo : EIATTR_KPARAM_INFO
	.align		4
.L_23:
        /*0068*/ 	.byte	0x04, 0x17
        /*006a*/ 	.short	(.L_25 - .L_24)
.L_24:
        /*006c*/ 	.word	0x00000000
        /*0070*/ 	.short	0x0005
        /*0072*/ 	.short	0x0028
        /*0074*/ 	.byte	0x00, 0xf4, 0x21, 0x00


	//----- nvinfo : EIATTR_KPARAM_INFO
	.align		4
.L_25:
        /*0078*/ 	.byte	0x04, 0x17
        /*007a*/ 	.short	(.L_27 - .L_26)
.L_26:
        /*007c*/ 	.word	0x00000000
        /*0080*/ 	.short	0x0004
        /*0082*/ 	.short	0x0020
        /*0084*/ 	.byte	0x00, 0xf4, 0x21, 0x00


	//----- nvinfo : EIATTR_KPARAM_INFO
	.align		4
.L_27:
        /*0088*/ 	.byte	0x04, 0x17
        /*008a*/ 	.short	(.L_29 - .L_28)
.L_28:
        /*008c*/ 	.word	0x00000000
        /*0090*/ 	.short	0x0003
        /*0092*/ 	.short	0x0018
        /*0094*/ 	.byte	0x00, 0xf4, 0x21, 0x00


	//----- nvinfo : EIATTR_KPARAM_INFO
	.align		4
.L_29:
        /*0098*/ 	.byte	0x04, 0x17
        /*009a*/ 	.short	(.L_31 - .L_30)
.L_30:
        /*009c*/ 	.word	0x00000000
        /*00a0*/ 	.short	0x0002
        /*00a2*/ 	.short	0x0010
        /*00a4*/ 	.byte	0x00, 0xf4, 0x21, 0x00


	//----- nvinfo : EIATTR_KPARAM_INFO
	.align		4
.L_31:
        /*00a8*/ 	.byte	0x04, 0x17
        /*00aa*/ 	.short	(.L_33 - .L_32)
.L_32:
        /*00ac*/ 	.word	0x00000000
        /*00b0*/ 	.short	0x0001
        /*00b2*/ 	.short	0x0008
        /*00b4*/ 	.byte	0x00, 0xf4, 0x21, 0x00


	//----- nvinfo : EIATTR_KPARAM_INFO
	.align		4
.L_33:
        /*00b8*/ 	.byte	0x04, 0x17
        /*00ba*/ 	.short	(.L_35 - .L_34)
.L_34:
        /*00bc*/ 	.word	0x00000000
        /*00c0*/ 	.short	0x0000
        /*00c2*/ 	.short	0x0000
        /*00c4*/ 	.byte	0x00, 0xf4, 0x21, 0x00


	//----- nvinfo : EIATTR_SPARSE_MMA_MASK
	.align		4
.L_35:
        /*00c8*/ 	.byte	0x03, 0x50
        /*00ca*/ 	.short	0x0000


	//----- nvinfo : EIATTR_MAXREG_COUNT
	.align		4
        /*00cc*/ 	.byte	0x03, 0x1b
        /*00ce*/ 	.short	0x00ff


	//----- nvinfo : EIATTR_EXIT_INSTR_OFFSETS
	.align		4
        /*00d0*/ 	.byte	0x04, 0x1c
        /*00d2*/ 	.short	(.L_37 - .L_36)


	//   ....[0]....
.L_36:
        /*00d4*/ 	.word	0x00000680


	//----- nvinfo : EIATTR_REQNTID
	.align		4
.L_37:
        /*00d8*/ 	.byte	0x04, 0x10
        /*00da*/ 	.short	(.L_39 - .L_38)
.L_38:
        /*00dc*/ 	.word	0x00000100
        /*00e0*/ 	.word	0x00000001
        /*00e4*/ 	.word	0x00000001


	//----- nvinfo : EIATTR_CBANK_PARAM_SIZE
	.align		4
.L_39:
        /*00e8*/ 	.byte	0x03, 0x19
        /*00ea*/ 	.short	0x005c


	//----- nvinfo : EIATTR_PARAM_CBANK
	.align		4
        /*00ec*/ 	.byte	0x04, 0x0a
        /*00ee*/ 	.short	(.L_41 - .L_40)
	.align		4
.L_40:
        /*00f0*/ 	.word	index@(.nv.constant0.triton_poi_fused__native_batch_norm_legit_no_training_add_relu_15)
        /*00f4*/ 	.short	0x0210
        /*00f6*/ 	.short	0x005c


	//----- nvinfo : EIATTR_SW_WAR
	.align		4
.L_41:
        /*00f8*/ 	.byte	0x04, 0x36
        /*00fa*/ 	.short	(.L_43 - .L_42)
.L_42:
        /*00fc*/ 	.word	0x00000008
.L_43:


//--------------------- .nv.callgraph             --------------------------
	.section	.nv.callgraph,"",@"SHT_CUDA_CALLGRAPH"
	.align	4
	.sectionentsize	8
	.align		4
        /*0000*/ 	.word	0x00000000
	.align		4
        /*0004*/ 	.word	0xffffffff
	.align		4
        /*0008*/ 	.word	0x00000000
	.align		4
        /*000c*/ 	.word	0xfffffffe
	.align		4
        /*0010*/ 	.word	0x00000000
	.align		4
        /*0014*/ 	.word	0xfffffffd
	.align		4
        /*0018*/ 	.word	0x00000000
	.align		4
        /*001c*/ 	.word	0xfffffffc


//--------------------- .nv.constant4             --------------------------
	.section	.nv.constant4,"a",@progbits
	.align	8
	.align		8
.nv.constant4:
        /*0000*/ 	.dword	_$_str
	.align		8
        /*0008*/ 	.dword	_$_str_$_2


//--------------------- .text.triton_poi_fused__native_batch_norm_legit_no_training_add_relu_15 --------------------------
	.section	.text.triton_poi_fused__native_batch_norm_legit_no_training_add_relu_15,"ax",@progbits
	.align	128
        .global         triton_poi_fused__native_batch_norm_legit_no_training_add_relu_15
        .type           triton_poi_fused__native_batch_norm_legit_no_training_add_relu_15,@function
        .size           triton_poi_fused__native_batch_norm_legit_no_training_add_relu_15,(.L_x_1 - triton_poi_fused__native_batch_norm_legit_no_training_add_relu_15)
        .other          triton_poi_fused__native_batch_norm_legit_no_training_add_relu_15,@"STO_CUDA_ENTRY STV_DEFAULT"
triton_poi_fused__native_batch_norm_legit_no_training_add_relu_15:
.text.triton_poi_fused__native_batch_norm_legit_no_training_add_relu_15:
[----:B------:R-:W-:Y:S01]  /*0000*/  LDC R1, c[0x0][0x28] ;  /* 0x00000a00ff017b82 */ /* 0x000fe20000000800 */
[----:B------:R-:W1:Y:S07]  /*0010*/  S2R R0, SR_TID.X ;  /* 0x0000000000007919 */ /* 0x000e6e0000002100 */
[----:B------:R-:W2:Y:S01]  /*0020*/  LDC.64 R6, c[0x0][0x228] ;  /* 0x00008a00ff067b82 */ /* 0x000ea20000000a00 */
[----:B------:R-:W-:Y:S01]  /*0030*/  ULDC.64 UR4, c[0x0][0x208] ;  /* 0x0000820000047ab9 */ /* 0x000fe20000000a00 */
[----:B------:R-:W3:Y:S06]  /*0040*/  S2R R5, SR_CTAID.X ;  /* 0x0000000000057919 */ /* 0x000eec0000002500 */
[----:B------:R-:W4:Y:S08]  /*0050*/  LDC.64 R12, c[0x0][0x218] ;  /* 0x00008600ff0c7b82 */ /* 0x000f300000000a00 */
[----:B------:R-:W5:Y:S08]  /*0060*/  LDC.64 R14, c[0x0][0x240] ;  /* 0x00009000ff0e7b82 */ /* 0x000f700000000a00 */
[----:B------:R-:W4:Y:S01]  /*0070*/  LDC.64 R16, c[0x0][0x220] ;  /* 0x00008800ff107b82 */ /* 0x000f220000000a00 */
[----:B-1----:R-:W-:-:S07]  /*0080*/  SHF.L.U32 R0, R0, 0x1, RZ ;  /* 0x0000000100007819 */ /* 0x002fce00000006ff */
[----:B------:R-:W1:Y:S01]  /*0090*/  LDC.64 R18, c[0x0][0x248] ;  /* 0x00009200ff127b82 */ /* 0x000e620000000a00 */
[----:B---3--:R-:W-:Y:S02]  /*00a0*/  SHF.R.S32.HI R3, RZ, 0x16, R5 ;  /* 0x00000016ff037819 */ /* 0x008fe40000011405 */
[----:B------:R-:W-:Y:S02]  /*00b0*/  LOP3.LUT R0, R0, 0x1fe, RZ, 0xc0, !PT ;  /* 0x000001fe00007812 */ /* 0x000fe400078ec0ff */
[----:B------:R-:W-:-:S03]  /*00c0*/  SGXT R3, R3, 0x1 ;  /* 0x000000010303781a */ /* 0x000fc60000000200 */
[----:B------:R-:W3:Y:S01]  /*00d0*/  LDC.64 R8, c[0x0][0x238] ;  /* 0x00008e00ff087b82 */ /* 0x000ee20000000a00 */
[----:B------:R-:W-:-:S04]  /*00e0*/  LEA R0, R5, R0, 0x9 ;  /* 0x0000000005007211 */ /* 0x000fc800078e48ff */
[----:B------:R-:W-:-:S03]  /*00f0*/  LEA.HI R4, R3, R0, RZ, 0xa ;  /* 0x0000000003047211 */ /* 0x000fc600078f50ff */
[----:B------:R-:W1:Y:S01]  /*0100*/  LDC.64 R2, c[0x0][0x250] ;  /* 0x00009400ff027b82 */ /* 0x000e620000000a00 */
[----:B------:R-:W-:-:S04]  /*0110*/  LOP3.LUT R21, R4, 0xfffffc00, RZ, 0xc0, !PT ;  /* 0xfffffc0004157812 */ /* 0x000fc800078ec0ff */
[----:B------:R-:W-:-:S03]  /*0120*/  IADD3 R21, R0, -R21, RZ ;  /* 0x8000001500157210 */ /* 0x000fc60007ffe0ff */
[----:B------:R-:W3:Y:S02]  /*0130*/  LDC.64 R22, c[0x0][0x230] ;  /* 0x00008c00ff167b82 */ /* 0x000ee40000000a00 */
[----:B--2---:R-:W-:-:S06]  /*0140*/  IMAD.WIDE R6, R21, 0x4, R6 ;  /* 0x0000000415067825 */ /* 0x004fcc00078e0206 */
[----:B------:R-:W2:Y:S01]  /*0150*/  LDG.E.EL.64 R6, desc[UR4][R6.64] ;  /* 0x0000000406067981 */ /* 0x000ea2000c2e1b00 */
[----:B------:R-:W3:Y:S01]  /*0160*/  LDC.64 R10, c[0x0][0x258] ;  /* 0x00009600ff0a7b82 */ /* 0x000ee20000000a00 */
[----:B01----:R-:W-:-:S07]  /*0170*/  IMAD.WIDE R2, R21, 0x4, R2 ;  /* 0x0000000415027825 */ /* 0x003fce00078e0202 */
[----:B------:R-:W0:Y:S01]  /*0180*/  LDC.64 R4, c[0x0][0x260] ;  /* 0x00009800ff047b82 */ /* 0x000e220000000a00 */
[----:B------:R-:W2:Y:S01]  /*0190*/  LDG.E.EL.64 R2, desc[UR4][R2.64] ;  /* 0x0000000402027981 */ /* 0x000ea2000c2e1b00 */
[----:B----4-:R-:W-:-:S04]  /*01a0*/  IMAD.WIDE R12, R0, 0x4, R12 ;  /* 0x00000004000c7825 */ /* 0x010fc800078e020c */
[----:B-----5:R-:W-:Y:S02]  /*01b0*/  IMAD.WIDE R14, R0, 0x4, R14 ;  /* 0x00000004000e7825 */ /* 0x020fe400078e020e */
[----:B------:R-:W4:Y:S02]  /*01c0*/  LDG.E.64 R12, desc[UR4][R12.64] ;  /* 0x000000040c0c7981 */ /* 0x000f24000c1e1b00 */
[C---:B------:R-:W-:Y:S02]  /*01d0*/  IMAD.WIDE R16, R21.reuse, 0x4, R16 ;  /* 0x0000000415107825 */ /* 0x040fe400078e0210 */
[----:B------:R-:W5:Y:S02]  /*01e0*/  LDG.E.64 R14, desc[UR4][R14.64] ;  /* 0x000000040e0e7981 */ /* 0x000f64000c1e1b00 */
[C---:B------:R-:W-:Y:S02]  /*01f0*/  IMAD.WIDE R18, R21.reuse, 0x4, R18 ;  /* 0x0000000415127825 */ /* 0x040fe400078e0212 */
[----:B------:R-:W4:Y:S02]  /*0200*/  LDG.E.EL.64 R16, desc[UR4][R16.64] ;  /* 0x0000000410107981 */ /* 0x000f24000c2e1b00 */
[----:B---3--:R-:W-:-:S02]  /*0210*/  IMAD.WIDE R24, R21, 0x4, R8 ;  /* 0x0000000415187825 */ /* 0x008fc400078e0208 */
[----:B------:R-:W5:Y:S02]  /*0220*/  LDG.E.EL.64 R18, desc[UR4][R18.64] ;  /* 0x0000000412127981 */ /* 0x000f64000c2e1b00 */
[----:B------:R-:W-:-:S04]  /*0230*/  IMAD.WIDE R22, R21, 0x4, R22 ;  /* 0x0000000415167825 */ /* 0x000fc800078e0216 */
[C---:B------:R-:W-:Y:S02]  /*0240*/  IMAD.WIDE R10, R21.reuse, 0x4, R10 ;  /* 0x00000004150a7825 */ /* 0x040fe400078e020a */
[----:B------:R-:W3:Y:S02]  /*0250*/  LDG.E.EL.64 R22, desc[UR4][R22.64] ;  /* 0x0000000416167981 */ /* 0x000ee4000c2e1b00 */
[----:B0-----:R-:W-:Y:S02]  /*0260*/  IMAD.WIDE R8, R21, 0x4, R4 ;  /* 0x0000000415087825 */ /* 0x001fe400078e0204 */
[----:B------:R0:W3:Y:S04]  /*0270*/  LDG.E.EL.64 R4, desc[UR4][R24.64] ;  /* 0x0000000418047981 */ /* 0x0000e8000c2e1b00 */
[----:B------:R-:W3:Y:S04]  /*0280*/  LDG.E.EL.64 R10, desc[UR4][R10.64] ;  /* 0x000000040a0a7981 */ /* 0x000ee8000c2e1b00 */
[----:B------:R-:W3:Y:S01]  /*0290*/  LDG.E.EL.64 R8, desc[UR4][R8.64] ;  /* 0x0000000408087981 */ /* 0x000ee2000c2e1b00 */
[----:B--2---:R-:W-:Y:S01]  /*02a0*/  FADD R6, R6, 9.9999997473787516356e-06 ;  /* 0x3727c5ac06067421 */ /* 0x004fe20000000000 */
[----:B------:R-:W-:-:S05]  /*02b0*/  FADD R7, R7, 9.9999997473787516356e-06 ;  /* 0x3727c5ac07077421 */ /* 0x000fca0000000000 */
[----:B------:R-:W1:Y:S01]  /*02c0*/  MUFU.SQRT R6, R6 ;  /* 0x0000000600067308 */ /* 0x000e620000002000 */
[----:B------:R-:W-:Y:S01]  /*02d0*/  FADD R20, R2, 9.9999997473787516356e-06 ;  /* 0x3727c5ac02147421 */ /* 0x000fe20000000000 */
[----:B------:R-:W-:-:S06]  /*02e0*/  FADD R3, R3, 9.9999997473787516356e-06 ;  /* 0x3727c5ac03037421 */ /* 0x000fcc0000000000 */
[----:B------:R-:W2:Y:S08]  /*02f0*/  MUFU.SQRT R21, R7 ;  /* 0x0000000700157308 */ /* 0x000eb00000002000 */
[----:B------:R-:W4:Y:S01]  /*0300*/  MUFU.SQRT R26, R20 ;  /* 0x00000014001a7308 */ /* 0x000f220000002000 */
[----:B-1----:R-:W-:-:S07]  /*0310*/  FSETP.GT.AND P6, PT, R6, 8.50705917302346158658e+37, PT ;  /* 0x7e8000000600780b */ /* 0x002fce0003fc4000 */
[----:B0-----:R-:W0:Y:S01]  /*0320*/  MUFU.SQRT R25, R3 ;  /* 0x0000000300197308 */ /* 0x001e220000002000 */
[----:B------:R-:W-:Y:S01]  /*0330*/  HFMA2.MMA R2, -RZ, RZ, 1.625, 0 ;  /* 0x3e800000ff027435 */ /* 0x000fe200000001ff */
[----:B------:R-:W-:Y:S02]  /*0340*/  FSETP.GEU.AND P5, PT, R6, 1.175494350822287508e-38, PT ;  /* 0x008000000600780b */ /* 0x000fe40003fae000 */
[C---:B--2---:R-:W-:Y:S02]  /*0350*/  FSETP.GT.AND P4, PT, R21.reuse, 8.50705917302346158658e+37, PT ;  /* 0x7e8000001500780b */ /* 0x044fe40003f84000 */
[C---:B----4-:R-:W-:Y:S02]  /*0360*/  FSETP.GT.AND P3, PT, R26.reuse, 8.50705917302346158658e+37, PT ;  /* 0x7e8000001a00780b */ /* 0x050fe40003f64000 */
[----:B------:R-:W-:Y:S01]  /*0370*/  FSETP.GEU.AND P0, PT, R26, 1.175494350822287508e-38, PT ;  /* 0x008000001a00780b */ /* 0x000fe20003f0e000 */
[----:B------:R-:W-:Y:S01]  /*0380*/  @P6 FMUL R6, R6, 0.25 ;  /* 0x3e80000006066820 */ /* 0x000fe20000400000 */
[----:B------:R-:W-:-:S02]  /*0390*/  FSETP.GEU.AND P2, PT, R21, 1.175494350822287508e-38, PT ;  /* 0x008000001500780b */ /* 0x000fc40003f4e000 */
[C---:B0-----:R-:W-:Y:S02]  /*03a0*/  FSETP.GT.AND P1, PT, R25.reuse, 8.50705917302346158658e+37, PT ;  /* 0x7e8000001900780b */ /* 0x041fe40003f24000 */
[----:B------:R-:W-:Y:S02]  /*03b0*/  FSEL R3, R2, 1, P6 ;  /* 0x3f80000002037808 */ /* 0x000fe40003000000 */
[----:B------:R-:W-:Y:S01]  /*03c0*/  FSETP.GEU.AND P6, PT, R25, 1.175494350822287508e-38, PT ;  /* 0x008000001900780b */ /* 0x000fe20003fce000 */
[----:B------:R-:W-:Y:S02]  /*03d0*/  @!P5 FMUL R6, R6, 16777216 ;  /* 0x4b8000000606d820 */ /* 0x000fe40000400000 */
[----:B------:R-:W-:Y:S01]  /*03e0*/  @P3 FMUL R26, R26, 0.25 ;  /* 0x3e8000001a1a3820 */ /* 0x000fe20000400000 */
[----:B------:R-:W-:Y:S01]  /*03f0*/  @P4 FMUL R21, R21, 0.25 ;  /* 0x3e80000015154820 */ /* 0x000fe20000400000 */
[----:B------:R-:W0:Y:S02]  /*0400*/  MUFU.RCP R20, R6 ;  /* 0x0000000600147308 */ /* 0x000e240000001000 */
[----:B------:R-:W-:Y:S01]  /*0410*/  @!P0 FMUL R26, R26, 16777216 ;  /* 0x4b8000001a1a8820 */ /* 0x000fe20000400000 */
[----:B------:R-:W-:Y:S01]  /*0420*/  @!P2 FMUL R21, R21, 16777216 ;  /* 0x4b8000001515a820 */ /* 0x000fe20000400000 */
[----:B------:R-:W-:-:S04]  /*0430*/  @P1 FMUL R25, R25, 0.25 ;  /* 0x3e80000019191820 */ /* 0x000fc80000400000 */
[----:B------:R-:W-:Y:S01]  /*0440*/  @!P6 FMUL R25, R25, 16777216 ;  /* 0x4b8000001919e820 */ /* 0x000fe20000400000 */
[----:B------:R-:W1:Y:S01]  /*0450*/  MUFU.RCP R7, R26 ;  /* 0x0000001a00077308 */ /* 0x000e620000001000 */
[----:B------:R-:W-:Y:S01]  /*0460*/  @!P5 FMUL R3, R3, 16777216 ;  /* 0x4b8000000303d820 */ /* 0x000fe20000400000 */
[----:B------:R-:W-:-:S06]  /*0470*/  FSEL R28, R2, 1, P3 ;  /* 0x3f800000021c7808 */ /* 0x000fcc0001800000 */
[----:B------:R-:W2:Y:S01]  /*0480*/  MUFU.RCP R21, R21 ;  /* 0x0000001500157308 */ /* 0x000ea20000001000 */
[----:B------:R-:W-:-:S07]  /*0490*/  FSEL R24, R2, 1, P4 ;  /* 0x3f80000002187808 */ /* 0x000fce0002000000 */
[----:B------:R-:W4:Y:S01]  /*04a0*/  MUFU.RCP R6, R25 ;  /* 0x0000001900067308 */ /* 0x000f220000001000 */
[----:B------:R-:W-:Y:S01]  /*04b0*/  FSEL R27, R2, 1, P1 ;  /* 0x3f800000021b7808 */ /* 0x000fe20000800000 */
[----:B0-----:R-:W-:Y:S01]  /*04c0*/  FMUL R20, R20, R3 ;  /* 0x0000000314147220 */ /* 0x001fe20000400000 */
[----:B------:R-:W-:Y:S01]  /*04d0*/  @!P0 FMUL R28, R28, 16777216 ;  /* 0x4b8000001c1c8820 */ /* 0x000fe20000400000 */
[----:B------:R-:W0:Y:S01]  /*04e0*/  LDC.64 R2, c[0x0][0x210] ;  /* 0x00008400ff027b82 */ /* 0x000e220000000a00 */
[----:B------:R-:W-:Y:S01]  /*04f0*/  @!P2 FMUL R24, R24, 16777216 ;  /* 0x4b8000001818a820 */ /* 0x000fe20000400000 */
[----:B------:R-:W-:Y:S01]  /*0500*/  @!P6 FMUL R27, R27, 16777216 ;  /* 0x4b8000001b1be820 */ /* 0x000fe20000400000 */
[----:B-1----:R-:W-:Y:S01]  /*0510*/  FMUL R7, R7, R28 ;  /* 0x0000001c07077220 */ /* 0x002fe20000400000 */
[----:B------:R-:W-:Y:S01]  /*0520*/  FADD R29, R12, -R16 ;  /* 0x800000100c1d7221 */ /* 0x000fe20000000000 */
[----:B-----5:R-:W-:Y:S01]  /*0530*/  FADD R14, R14, -R18 ;  /* 0x800000120e0e7221 */ /* 0x020fe20000000000 */
[----:B--2---:R-:W-:Y:S01]  /*0540*/  FMUL R21, R21, R24 ;  /* 0x0000001815157220 */ /* 0x004fe20000400000 */
[----:B------:R-:W-:Y:S01]  /*0550*/  FADD R12, R13, -R17 ;  /* 0x800000110d0c7221 */ /* 0x000fe20000000000 */
[----:B------:R-:W-:Y:S01]  /*0560*/  FADD R15, R15, -R19 ;  /* 0x800000130f0f7221 */ /* 0x000fe20000000000 */
[----:B------:R-:W-:Y:S01]  /*0570*/  FMUL R29, R20, R29 ;  /* 0x0000001d141d7220 */ /* 0x000fe20000400000 */
[----:B------:R-:W-:Y:S01]  /*0580*/  FMUL R7, R7, R14 ;  /* 0x0000000e07077220 */ /* 0x000fe20000400000 */
[----:B----4-:R-:W-:Y:S01]  /*0590*/  FMUL R6, R6, R27 ;  /* 0x0000001b06067220 */ /* 0x010fe20000400000 */
[----:B------:R-:W-:Y:S01]  /*05a0*/  FMUL R12, R21, R12 ;  /* 0x0000000c150c7220 */ /* 0x000fe20000400000 */
[----:B---3--:R-:W-:Y:S01]  /*05b0*/  FFMA R4, R22, R29, R4 ;  /* 0x0000001d16047223 */ /* 0x008fe20000000004 */
[----:B------:R-:W-:Y:S01]  /*05c0*/  FFMA R7, R10, R7, R8 ;  /* 0x000000070a077223 */ /* 0x000fe20000000008 */
[----:B------:R-:W-:Y:S01]  /*05d0*/  FMUL R6, R6, R15 ;  /* 0x0000000f06067220 */ /* 0x000fe20000400000 */
[----:B------:R-:W-:-:S03]  /*05e0*/  FFMA R5, R23, R12, R5 ;  /* 0x0000000c17057223 */ /* 0x000fc60000000005 */
[----:B------:R-:W-:Y:S01]  /*05f0*/  FFMA R6, R11, R6, R9 ;  /* 0x000000060b067223 */ /* 0x000fe20000000009 */
[C---:B------:R-:W-:Y:S01]  /*0600*/  FSETP.GEU.AND P0, PT, R4.reuse, -R7, PT ;  /* 0x800000070400720b */ /* 0x040fe20003f0e000 */
[----:B------:R-:W-:Y:S02]  /*0610*/  FADD R4, R4, R7 ;  /* 0x0000000704047221 */ /* 0x000fe40000000000 */
[C---:B------:R-:W-:Y:S01]  /*0620*/  FADD R7, R5.reuse, R6 ;  /* 0x0000000605077221 */ /* 0x040fe20000000000 */
[----:B------:R-:W-:Y:S01]  /*0630*/  FSETP.GEU.AND P1, PT, R5, -R6, PT ;  /* 0x800000060500720b */ /* 0x000fe20003f2e000 */
[----:B0-----:R-:W-:Y:S01]  /*0640*/  IMAD.WIDE R2, R0, 0x4, R2 ;  /* 0x0000000400027825 */ /* 0x001fe200078e0202 */
[----:B------:R-:W-:Y:S02]  /*0650*/  FSEL R4, R4, RZ, P0 ;  /* 0x000000ff04047208 */ /* 0x000fe40000000000 */
[----:B------:R-:W-:-:S05]  /*0660*/  FSEL R5, R7, RZ, P1 ;  /* 0x000000ff07057208 */ /* 0x000fca0000800000 */
[----:B------:R-:W-:Y:S01]  /*0670*/  STG.E.64 desc[UR4][R2.64], R4 ;  /* 0x0000000402007986 */ /* 0x000fe2000c101b04 */
[----:B------:R-:W-:Y:S05]  /*0680*/  EXIT ;  /* 0x000000000000794d */ /* 0x000fea0003800000 */
.L_x_0:
[----:B------:R-:W-:-:S00]  /*0690*/  BRA `(.L_x_0) ;  /* 0xfffffffc00fc7947 */ /* 0x000fc0000383ffff */
[----:B------:R-:W-:-:S00]  /*06a0*/  NOP ;  /* 0x0000000000007918 */ /* 0x000fc00000000000 */
        /* <DEDUP_REMOVED lines=13> */
.L_x_1:


//--------------------- .nv.global.init           --------------------------
	.section	.nv.global.init,"aw",@progbits
.nv.global.init:
	.type		_$_str,@object
	.size		_$_str,(_$_str_$_2 - _$_str)
_$_str:
        /*0000*/ 	.byte	0x5f, 0x5f, 0x43, 0x55, 0x44, 0x41, 0x5f, 0x46, 0x54, 0x5a, 0x00
	.type		_$_str_$_2,@object
	.size		_$_str_$_2,(.L_1 - _$_str_$_2)
_$_str_$_2:
        /*000b*/ 	.byte	0x5f, 0x5f, 0x43, 0x55, 0x44, 0x41, 0x5f, 0x50, 0x52, 0x45, 0x43, 0x5f, 0x53, 0x51, 0x52, 0x54
        /*001b*/ 	.byte	0x00
.L_1:


//--------------------- .nv.constant0.triton_poi_fused__native_batch_norm_legit_no_training_add_relu_15 --------------------------
	.section	.nv.constant0.triton_poi_fused__native_batch_norm_legit_no_training_add_relu_15,"a",@progbits
	.sectionflags	@""
	.align	4
.nv.constant0.triton_poi_fused__native_batch_norm_legit_no_training_add_relu_15:
	.zero		620
